//
// Generated by NVIDIA NVVM Compiler
//
// Compiler Build ID: CL-36424714
// Cuda compilation tools, release 13.0, V13.0.88
// Based on NVVM 20.0.0
//

.version 9.0
.target sm_100
.address_size 64

	// .globl	_Z6kernelILi128ELi16ELi524288EEvPKiPi

.visible .entry _Z6kernelILi128ELi16ELi524288EEvPKiPi(
	.param .u64 .ptr .align 1 _Z6kernelILi128ELi16ELi524288EEvPKiPi_param_0,
	.param .u64 .ptr .align 1 _Z6kernelILi128ELi16ELi524288EEvPKiPi_param_1
)
{
	.reg .pred 	%p<2>;
	.reg .b32 	%r<37>;
	.reg .b64 	%rd<22>;

	ld.param.u64 	%rd18, [_Z6kernelILi128ELi16ELi524288EEvPKiPi_param_0];
	ld.param.u64 	%rd1, [_Z6kernelILi128ELi16ELi524288EEvPKiPi_param_1];
	mov.u32 	%r18, %ctaid.x;
	mov.u32 	%r19, %tid.x;
	shl.b32 	%r20, %r19, 2;
	shl.b32 	%r21, %r18, 13;
	or.b32  	%r22, %r21, %r20;
	cvt.u64.u32 	%rd19, %r22;
	and.b64  	%rd20, %rd19, 2093052;
	add.s64 	%rd2, %rd18, %rd20;
	// begin inline asm
	ld.global.cg.b32 %r2, [%rd2];
	// end inline asm
	add.s64 	%rd3, %rd2, 512;
	// begin inline asm
	ld.global.cg.b32 %r3, [%rd3];
	// end inline asm
	add.s64 	%rd4, %rd2, 1024;
	// begin inline asm
	ld.global.cg.b32 %r4, [%rd4];
	// end inline asm
	add.s64 	%rd5, %rd2, 1536;
	// begin inline asm
	ld.global.cg.b32 %r5, [%rd5];
	// end inline asm
	add.s64 	%rd6, %rd2, 2048;
	// begin inline asm
	ld.global.cg.b32 %r6, [%rd6];
	// end inline asm
	add.s64 	%rd7, %rd2, 2560;
	// begin inline asm
	ld.global.cg.b32 %r7, [%rd7];
	// end inline asm
	add.s64 	%rd8, %rd2, 3072;
	// begin inline asm
	ld.global.cg.b32 %r8, [%rd8];
	// end inline asm
	add.s64 	%rd9, %rd2, 3584;
	// begin inline asm
	ld.global.cg.b32 %r9, [%rd9];
	// end inline asm
	add.s64 	%rd10, %rd2, 4096;
	// begin inline asm
	ld.global.cg.b32 %r10, [%rd10];
	// end inline asm
	add.s64 	%rd11, %rd2, 4608;
	// begin inline asm
	ld.global.cg.b32 %r11, [%rd11];
	// end inline asm
	add.s64 	%rd12, %rd2, 5120;
	// begin inline asm
	ld.global.cg.b32 %r12, [%rd12];
	// end inline asm
	add.s64 	%rd13, %rd2, 5632;
	// begin inline asm
	ld.global.cg.b32 %r13, [%rd13];
	// end inline asm
	add.s64 	%rd14, %rd2, 6144;
	// begin inline asm
	ld.global.cg.b32 %r14, [%rd14];
	// end inline asm
	add.s64 	%rd15, %rd2, 6656;
	// begin inline asm
	ld.global.cg.b32 %r15, [%rd15];
	// end inline asm
	add.s64 	%rd16, %rd2, 7168;
	// begin inline asm
	ld.global.cg.b32 %r16, [%rd16];
	// end inline asm
	add.s64 	%rd17, %rd2, 7680;
	// begin inline asm
	ld.global.cg.b32 %r17, [%rd17];
	// end inline asm
	add.s32 	%r23, %r3, %r2;
	add.s32 	%r24, %r4, %r23;
	add.s32 	%r25, %r5, %r24;
	add.s32 	%r26, %r6, %r25;
	add.s32 	%r27, %r7, %r26;
	add.s32 	%r28, %r8, %r27;
	add.s32 	%r29, %r9, %r28;
	add.s32 	%r30, %r10, %r29;
	add.s32 	%r31, %r11, %r30;
	add.s32 	%r32, %r12, %r31;
	add.s32 	%r33, %r13, %r32;
	add.s32 	%r34, %r14, %r33;
	add.s32 	%r35, %r15, %r34;
	add.s32 	%r36, %r16, %r35;
	add.s32 	%r1, %r17, %r36;
	setp.eq.s32 	%p1, %r1, 0;
	@%p1 bra 	$L__BB0_2;
	cvta.to.global.u64 	%rd21, %rd1;
	st.global.u32 	[%rd21], %r1;
$L__BB0_2:
	ret;

}


// ===== COMPILED SASS (sm_100) =====

	.target	sm_100

	.elftype	@"ET_EXEC"


//--------------------- .note.nv.tkinfo           --------------------------
	.section	.note.nv.tkinfo,"",@"SHT_NOTE"
	.sectionflags	@"SHF_NOTE_NV_TKINFO"
	.tkinfo
        /*0018*/ 	.word	0x00000002
        /*0030*/ 	.string	""
        /*0030*/ 	.string	"ptxas"
        /*0030*/ 	.string	"Cuda compilation tools, release 13.0, V13.0.88"
        /*0030*/ 	.string	"Build cuda_13.0.r13.0/compiler.36424714_0"
        /*0030*/ 	.string	"-arch sm_100 -m 64 "



//--------------------- .note.nv.cuinfo           --------------------------
	.section	.note.nv.cuinfo,"",@"SHT_NOTE"
	.sectionflags	@"SHF_NOTE_NV_CUINFO"
        /*0018*/ 	.short	0x0002
        /*001a*/ 	.short	0x0064
        /*001c*/ 	.short	0x0082
	.zero		2


//--------------------- .nv.info                  --------------------------
	.section	.nv.info,"",@"SHT_CUDA_INFO"
	.align	4


	//----- nvinfo : EIATTR_REGCOUNT
	.align		4
        /*0000*/ 	.byte	0x04, 0x2f
        /*0002*/ 	.short	(.L_1 - .L_0)
	.align		4
.L_0:
        /*0004*/ 	.word	index@(_Z6kernelILi128ELi16ELi524288EEvPKiPi)
        /*0008*/ 	.word	0x00000015


	//----- nvinfo : EIATTR_FRAME_SIZE
	.align		4
.L_1:
        /*000c*/ 	.byte	0x04, 0x11
        /*000e*/ 	.short	(.L_3 - .L_2)
	.align		4
.L_2:
        /*0010*/ 	.word	index@(_Z6kernelILi128ELi16ELi524288EEvPKiPi)
        /*0014*/ 	.word	0x00000000


	//----- nvinfo : EIATTR_MIN_STACK_SIZE
	.align		4
.L_3:
        /*0018*/ 	.byte	0x04, 0x12
        /*001a*/ 	.short	(.L_5 - .L_4)
	.align		4
.L_4:
        /*001c*/ 	.word	index@(_Z6kernelILi128ELi16ELi524288EEvPKiPi)
        /*0020*/ 	.word	0x00000000
.L_5:


//--------------------- .nv.compat                --------------------------
	.section	.nv.compat,"",@"SHT_CUDA_COMPAT_INFO"
	.align	4
        /*0000*/ 	.byte	0x02, 0x09, 0x00, 0x00, 0x02, 0x02, 0x01, 0x00, 0x02, 0x05, 0x05, 0x00, 0x03, 0x07, 0x01, 0x01
        /*0010*/ 	.byte	0x02, 0x03, 0x00, 0x00, 0x02, 0x06, 0x01, 0x00, 0x04, 0x0b, 0x08, 0x00, 0x09, 0x00, 0x00, 0x00
        /*0020*/ 	.byte	0x00, 0x00, 0x00, 0x00


//--------------------- .nv.info._Z6kernelILi128ELi16ELi524288EEvPKiPi --------------------------
	.section	.nv.info._Z6kernelILi128ELi16ELi524288EEvPKiPi,"",@"SHT_CUDA_INFO"
	.sectionflags	@""
	.align	4


	//----- nvinfo : EIATTR_CUDA_API_VERSION
	.align		4
        /*0000*/ 	.byte	0x04, 0x37
        /*0002*/ 	.short	(.L_7 - .L_6)
.L_6:
        /*0004*/ 	.word	0x00000082


	//----- nvinfo : EIATTR_KPARAM_INFO
	.align		4
.L_7:
        /*0008*/ 	.byte	0x04, 0x17
        /*000a*/ 	.short	(.L_9 - .L_8)
.L_8:
        /*000c*/ 	.word	0x00000000
        /*0010*/ 	.short	0x0001
        /*0012*/ 	.short	0x0008
        /*0014*/ 	.byte	0x00, 0xf5, 0x21, 0x00


	//----- nvinfo : EIATTR_KPARAM_INFO
	.align		4
.L_9:
        /*0018*/ 	.byte	0x04, 0x17
        /*001a*/ 	.short	(.L_11 - .L_10)
.L_10:
        /*001c*/ 	.word	0x00000000
        /*0020*/ 	.short	0x0000
        /*0022*/ 	.short	0x0000
        /*0024*/ 	.byte	0x00, 0xf5, 0x21, 0x00


	//----- nvinfo : EIATTR_SPARSE_MMA_MASK
	.align		4
.L_11:
        /*0028*/ 	.byte	0x03, 0x50
        /*002a*/ 	.short	0x0000


	//----- nvinfo : EIATTR_MAXREG_COUNT
	.align		4
        /*002c*/ 	.byte	0x03, 0x1b
        /*002e*/ 	.short	0x00ff


	//----- nvinfo : EIATTR_MERCURY_ISA_VERSION
	.align		4
        /*0030*/ 	.byte	0x03, 0x5f
        /*0032*/ 	.short	0x0101


	//----- nvinfo : EIATTR_VRC_CTA_INIT_COUNT
	.align		4
        /*0034*/ 	.byte	0x02, 0x4a
	.zero		1
	.zero		1


	//----- nvinfo : EIATTR_EXIT_INSTR_OFFSETS
	.align		4
        /*0038*/ 	.byte	0x04, 0x1c
        /*003a*/ 	.short	(.L_13 - .L_12)


	//   ....[0]....
.L_12:
        /*003c*/ 	.word	0x00000230


	//   ....[1]....
        /*0040*/ 	.word	0x00000260


	//----- nvinfo : EIATTR_CBANK_PARAM_SIZE
	.align		4
.L_13:
        /*0044*/ 	.byte	0x03, 0x19
        /*0046*/ 	.short	0x0010


	//----- nvinfo : EIATTR_PARAM_CBANK
	.align		4
        /*0048*/ 	.byte	0x04, 0x0a
        /*004a*/ 	.short	(.L_15 - .L_14)
	.align		4
.L_14:
        /*004c*/ 	.word	index@(.nv.constant0._Z6kernelILi128ELi16ELi524288EEvPKiPi)
        /*0050*/ 	.short	0x0380
        /*0052*/ 	.short	0x0010


	//----- nvinfo : EIATTR_SW_WAR
	.align		4
.L_15:
        /*0054*/ 	.byte	0x04, 0x36
        /*0056*/ 	.short	(.L_17 - .L_16)
.L_16:
        /*0058*/ 	.word	0x00000008
.L_17:


//--------------------- .nv.callgraph             --------------------------
	.section	.nv.callgraph,"",@"SHT_CUDA_CALLGRAPH"
	.align	4
	.sectionentsize	8
	.align		4
        /*0000*/ 	.word	0x00000000
	.align		4
        /*0004*/ 	.word	0xffffffff
	.align		4
        /*0008*/ 	.word	0x00000000
	.align		4
        /*000c*/ 	.word	0xfffffffe
	.align		4
        /*0010*/ 	.word	0x00000000
	.align		4
        /*0014*/ 	.word	0xfffffffd
	.align		4
        /*0018*/ 	.word	0x00000000
	.align		4
        /*001c*/ 	.word	0xfffffffc


//--------------------- .text._Z6kernelILi128ELi16ELi524288EEvPKiPi --------------------------
	.section	.text._Z6kernelILi128ELi16ELi524288EEvPKiPi,"ax",@progbits
	.align	128
        .global         _Z6kernelILi128ELi16ELi524288EEvPKiPi
        .type           _Z6kernelILi128ELi16ELi524288EEvPKiPi,@function
        .size           _Z6kernelILi128ELi16ELi524288EEvPKiPi,(.L_x_1 - _Z6kernelILi128ELi16ELi524288EEvPKiPi)
        .other          _Z6kernelILi128ELi16ELi524288EEvPKiPi,@"STO_CUDA_ENTRY STV_DEFAULT"
_Z6kernelILi128ELi16ELi524288EEvPKiPi:
.text._Z6kernelILi128ELi16ELi524288EEvPKiPi:
[----:B------:R-:W-:Y:S01]  /*0000*/  LDC R1, c[0x0][0x37c] ;  /* 0x0000df00ff017b82 */ /* 0x000fe20000000800 */
[----:B------:R-:W0:Y:S01]  /*0010*/  S2R R0, SR_TID.X ;  /* 0x0000000000007919 */ /* 0x000e220000002100 */
[----:B------:R-:W1:Y:S01]  /*0020*/  LDCU.64 UR6, c[0x0][0x380] ;  /* 0x00007000ff0677ac */ /* 0x000e620008000a00 */
[----:B------:R-:W2:Y:S01]  /*0030*/  S2R R3, SR_CTAID.X ;  /* 0x0000000000037919 */ /* 0x000ea20000002500 */
[----:B------:R-:W3:Y:S01]  /*0040*/  LDCU.64 UR4, c[0x0][0x358] ;  /* 0x00006b00ff0477ac */ /* 0x000ee20008000a00 */
[----:B0-----:R-:W-:Y:S02]  /*0050*/  IMAD.SHL.U32 R0, R0, 0x4, RZ ;  /* 0x0000000400007824 */ /* 0x001fe400078e00ff */
[----:B--2---:R-:W-:-:S05]  /*0060*/  IMAD.SHL.U32 R3, R3, 0x2000, RZ ;  /* 0x0000200003037824 */ /* 0x004fca00078e00ff */
[----:B------:R-:W-:-:S04]  /*0070*/  LOP3.LUT R3, R3, 0x1feffc, R0, 0xc8, !PT ;  /* 0x001feffc03037812 */ /* 0x000fc800078ec800 */
[----:B-1----:R-:W-:-:S05]  /*0080*/  IADD3 R2, P0, PT, R3, UR6, RZ ;  /* 0x0000000603027c10 */ /* 0x002fca000ff1e0ff */
[----:B------:R-:W-:-:S05]  /*0090*/  IMAD.X R3, RZ, RZ, UR7, P0 ;  /* 0x00000007ff037e24 */ /* 0x000fca00080e06ff */
[----:B---3--:R-:W2:Y:S04]  /*00a0*/  LDG.E.STRONG.GPU R0, desc[UR4][R2.64] ;  /* 0x0000000402007981 */ /* 0x008ea8000c1ef900 */
[----:B------:R-:W2:Y:S04]  /*00b0*/  LDG.E.STRONG.GPU R5, desc[UR4][R2.64+0x200] ;  /* 0x0002000402057981 */ /* 0x000ea8000c1ef900 */
[----:B------:R-:W2:Y:S04]  /*00c0*/  LDG.E.STRONG.GPU R4, desc[UR4][R2.64+0x400] ;  /* 0x0004000402047981 */ /* 0x000ea8000c1ef900 */
[----:B------:R-:W3:Y:S04]  /*00d0*/  LDG.E.STRONG.GPU R6, desc[UR4][R2.64+0x600] ;  /* 0x0006000402067981 */ /* 0x000ee8000c1ef900 */
[----:B------:R-:W3:Y:S04]  /*00e0*/  LDG.E.STRONG.GPU R7, desc[UR4][R2.64+0x800] ;  /* 0x0008000402077981 */ /* 0x000ee8000c1ef900 */
[----:B------:R-:W4:Y:S04]  /*00f0*/  LDG.E.STRONG.GPU R8, desc[UR4][R2.64+0xa00] ;  /* 0x000a000402087981 */ /* 0x000f28000c1ef900 */
[----:B------:R-:W4:Y:S04]  /*0100*/  LDG.E.STRONG.GPU R9, desc[UR4][R2.64+0xc00] ;  /* 0x000c000402097981 */ /* 0x000f28000c1ef900 */
[----:B------:R-:W5:Y:S04]  /*0110*/  LDG.E.STRONG.GPU R10, desc[UR4][R2.64+0xe00] ;  /* 0x000e0004020a7981 */ /* 0x000f68000c1ef900 */
[----:B------:R-:W5:Y:S04]  /*0120*/  LDG.E.STRONG.GPU R11, desc[UR4][R2.64+0x1000] ;  /* 0x00100004020b7981 */ /* 0x000f68000c1ef900 */
[----:B------:R-:W5:Y:S04]  /*0130*/  LDG.E.STRONG.GPU R12, desc[UR4][R2.64+0x1200] ;  /* 0x00120004020c7981 */ /* 0x000f68000c1ef900 */
[----:B------:R-:W5:Y:S04]  /*0140*/  LDG.E.STRONG.GPU R13, desc[UR4][R2.64+0x1400] ;  /* 0x00140004020d7981 */ /* 0x000f68000c1ef900 */
[----:B------:R-:W5:Y:S04]  /*0150*/  LDG.E.STRONG.GPU R14, desc[UR4][R2.64+0x1600] ;  /* 0x00160004020e7981 */ /* 0x000f68000c1ef900 */
[----:B------:R-:W5:Y:S04]  /*0160*/  LDG.E.STRONG.GPU R15, desc[UR4][R2.64+0x1800] ;  /* 0x00180004020f7981 */ /* 0x000f68000c1ef900 */
[----:B------:R-:W5:Y:S04]  /*0170*/  LDG.E.STRONG.GPU R16, desc[UR4][R2.64+0x1a00] ;  /* 0x001a000402107981 */ /* 0x000f68000c1ef900 */
[----:B------:R-:W5:Y:S04]  /*0180*/  LDG.E.STRONG.GPU R17, desc[UR4][R2.64+0x1c00] ;  /* 0x001c000402117981 */ /* 0x000f68000c1ef900 */
[----:B------:R-:W5:Y:S01]  /*0190*/  LDG.E.STRONG.GPU R18, desc[UR4][R2.64+0x1e00] ;  /* 0x001e000402127981 */ /* 0x000f62000c1ef900 */
[----:B--2---:R-:W-:-:S04]  /*01a0*/  IADD3 R0, PT, PT, R4, R5, R0 ;  /* 0x0000000504007210 */ /* 0x004fc80007ffe000 */
[----:B---3--:R-:W-:-:S04]  /*01b0*/  IADD3 R0, PT, PT, R7, R6, R0 ;  /* 0x0000000607007210 */ /* 0x008fc80007ffe000 */
[----:B----4-:R-:W-:-:S04]  /*01c0*/  IADD3 R0, PT, PT, R9, R8, R0 ;  /* 0x0000000809007210 */ /* 0x010fc80007ffe000 */
[----:B-----5:R-:W-:-:S04]  /*01d0*/  IADD3 R0, PT, PT, R11, R10, R0 ;  /* 0x0000000a0b007210 */ /* 0x020fc80007ffe000 */
[----:B------:R-:W-:-:S04]  /*01e0*/  IADD3 R0, PT, PT, R13, R12, R0 ;  /* 0x0000000c0d007210 */ /* 0x000fc80007ffe000 */
[----:B------:R-:W-:-:S04]  /*01f0*/  IADD3 R0, PT, PT, R15, R14, R0 ;  /* 0x0000000e0f007210 */ /* 0x000fc80007ffe000 */
[----:B------:R-:W-:-:S05]  /*0200*/  IADD3 R17, PT, PT, R17, R16, R0 ;  /* 0x0000001011117210 */ /* 0x000fca0007ffe000 */
[----:B------:R-:W-:-:S05]  /*0210*/  IMAD.IADD R17, R18, 0x1, R17 ;  /* 0x0000000112117824 */ /* 0x000fca00078e0211 */
[----:B------:R-:W-:-:S13]  /*0220*/  ISETP.NE.AND P0, PT, R17, RZ, PT ;  /* 0x000000ff1100720c */ /* 0x000fda0003f05270 */
[----:B------:R-:W-:Y:S05]  /*0230*/  @!P0 EXIT ;  /* 0x000000000000894d */ /* 0x000fea0003800000 */
[----:B------:R-:W0:Y:S02]  /*0240*/  LDC.64 R2, c[0x0][0x388] ;  /* 0x0000e200ff027b82 */ /* 0x000e240000000a00 */
[----:B0-----:R-:W-:Y:S01]  /*0250*/  STG.E desc[UR4][R2.64], R17 ;  /* 0x0000001102007986 */ /* 0x001fe2000c101904 */
[----:B------:R-:W-:Y:S05]  /*0260*/  EXIT ;  /* 0x000000000000794d */ /* 0x000fea0003800000 */
.L_x_0:
[----:B------:R-:W-:-:S00]  /*0270*/  BRA `(.L_x_0) ;  /* 0xfffffffc00fc7947 */ /* 0x000fc0000383ffff */
[----:B------:R-:W-:-:S00]  /*0280*/  NOP ;  /* 0x0000000000007918 */ /* 0x000fc00000000000 */
[----:B------:R-:W-:-:S00]  /*0290*/  NOP ;  /* 0x0000000000007918 */ /* 0x000fc00000000000 */
[----:B------:R-:W-:-:S00]  /*02a0*/  NOP ;  /* 0x0000000000007918 */ /* 0x000fc00000000000 */
[----:B------:R-:W-:-:S00]  /*02b0*/  NOP ;  /* 0x0000000000007918 */ /* 0x000fc00000000000 */
[----:B------:R-:W-:-:S00]  /*02c0*/  NOP ;  /* 0x0000000000007918 */ /* 0x000fc00000000000 */
[----:B------:R-:W-:-:S00]  /*02d0*/  NOP ;  /* 0x0000000000007918 */ /* 0x000fc00000000000 */
[----:B------:R-:W-:-:S00]  /*02e0*/  NOP ;  /* 0x0000000000007918 */ /* 0x000fc00000000000 */
[----:B------:R-:W-:-:S00]  /*02f0*/  NOP ;  /* 0x0000000000007918 */ /* 0x000fc00000000000 */
.L_x_1:


//--------------------- .nv.shared.reserved.0     --------------------------
	.section	.nv.shared.reserved.0,"aw",@nobits
	.weak		__nv_reservedSMEM_offset_0_alias
	.size		__nv_reservedSMEM_offset_0_alias, 0, 64
	.other		__nv_reservedSMEM_offset_0_alias,@"STO_CUDA_RESERVED_SHARED STV_DEFAULT"
__nv_reservedSMEM_offset_0_alias:
	.zero		0
	.zero		64


//--------------------- .nv.constant0._Z6kernelILi128ELi16ELi524288EEvPKiPi --------------------------
	.section	.nv.constant0._Z6kernelILi128ELi16ELi524288EEvPKiPi,"a",@progbits
	.sectionflags	@""
	.align	4
.nv.constant0._Z6kernelILi128ELi16ELi524288EEvPKiPi:
	.zero		912


//--------------------- SYMBOLS --------------------------

	.type		.nv.reservedSmem.offset0,@object
	.size		.nv.reservedSmem.offset0,0x4
